//
// Generated by NVIDIA NVVM Compiler
//
// Compiler Build ID: CL-36424714
// Cuda compilation tools, release 13.0, V13.0.88
// Based on NVVM 20.0.0
//

.version 9.0
.target sm_100
.address_size 64

	// .globl	default_function_kernel0
// _ZZ24default_function_kernel0E8A_shared has been demoted
// _ZZ24default_function_kernel0E8B_shared has been demoted

.visible .entry default_function_kernel0(
	.param .u64 .ptr .align 1 default_function_kernel0_param_0,
	.param .u64 .ptr .align 1 default_function_kernel0_param_1,
	.param .u64 .ptr .align 1 default_function_kernel0_param_2
)
{
	.reg .pred 	%p<5>;
	.reg .b32 	%r<38>;
	.reg .b32 	%f<154>;
	.reg .b64 	%rd<14>;
	// demoted variable
	.shared .align 4 .b8 _ZZ24default_function_kernel0E8A_shared[1024];
	// demoted variable
	.shared .align 4 .b8 _ZZ24default_function_kernel0E8B_shared[128];
	ld.param.u64 	%rd4, [default_function_kernel0_param_0];
	ld.param.u64 	%rd5, [default_function_kernel0_param_1];
	ld.param.u64 	%rd3, [default_function_kernel0_param_2];
	cvta.to.global.u64 	%rd6, %rd4;
	cvta.to.global.u64 	%rd1, %rd5;
	mov.u32 	%r1, %ctaid.y;
	shl.b32 	%r17, %r1, 12;
	mov.u32 	%r2, %tid.y;
	shl.b32 	%r18, %r2, 11;
	add.s32 	%r3, %r17, %r18;
	shl.b32 	%r4, %r2, 7;
	shl.b32 	%r19, %r2, 9;
	mov.u32 	%r20, _ZZ24default_function_kernel0E8A_shared;
	add.s32 	%r5, %r20, %r19;
	add.s64 	%rd2, %rd6, 64;
	mov.b32 	%r34, 0;
	mov.f32 	%f150, 0f00000000;
	mov.f32 	%f151, %f150;
	mov.f32 	%f152, %f150;
	mov.f32 	%f153, %f150;
$L__BB0_1:
	bar.sync 	0;
	shl.b32 	%r7, %r34, 5;
	add.s32 	%r35, %r3, %r7;
	mov.b32 	%r36, 64;
$L__BB0_2:
	mul.wide.u32 	%rd7, %r35, 4;
	add.s64 	%rd8, %rd2, %rd7;
	ld.global.nc.f32 	%f14, [%rd8+-64];
	add.s32 	%r22, %r5, %r36;
	st.shared.f32 	[%r22+-64], %f14;
	ld.global.nc.f32 	%f15, [%rd8+-60];
	st.shared.f32 	[%r22+-60], %f15;
	ld.global.nc.f32 	%f16, [%rd8+-56];
	st.shared.f32 	[%r22+-56], %f16;
	ld.global.nc.f32 	%f17, [%rd8+-52];
	st.shared.f32 	[%r22+-52], %f17;
	ld.global.nc.f32 	%f18, [%rd8+-48];
	st.shared.f32 	[%r22+-48], %f18;
	ld.global.nc.f32 	%f19, [%rd8+-44];
	st.shared.f32 	[%r22+-44], %f19;
	ld.global.nc.f32 	%f20, [%rd8+-40];
	st.shared.f32 	[%r22+-40], %f20;
	ld.global.nc.f32 	%f21, [%rd8+-36];
	st.shared.f32 	[%r22+-36], %f21;
	ld.global.nc.f32 	%f22, [%rd8+-32];
	st.shared.f32 	[%r22+-32], %f22;
	ld.global.nc.f32 	%f23, [%rd8+-28];
	st.shared.f32 	[%r22+-28], %f23;
	ld.global.nc.f32 	%f24, [%rd8+-24];
	st.shared.f32 	[%r22+-24], %f24;
	ld.global.nc.f32 	%f25, [%rd8+-20];
	st.shared.f32 	[%r22+-20], %f25;
	ld.global.nc.f32 	%f26, [%rd8+-16];
	st.shared.f32 	[%r22+-16], %f26;
	ld.global.nc.f32 	%f27, [%rd8+-12];
	st.shared.f32 	[%r22+-12], %f27;
	ld.global.nc.f32 	%f28, [%rd8+-8];
	st.shared.f32 	[%r22+-8], %f28;
	ld.global.nc.f32 	%f29, [%rd8+-4];
	st.shared.f32 	[%r22+-4], %f29;
	ld.global.nc.f32 	%f30, [%rd8];
	st.shared.f32 	[%r22], %f30;
	ld.global.nc.f32 	%f31, [%rd8+4];
	st.shared.f32 	[%r22+4], %f31;
	ld.global.nc.f32 	%f32, [%rd8+8];
	st.shared.f32 	[%r22+8], %f32;
	ld.global.nc.f32 	%f33, [%rd8+12];
	st.shared.f32 	[%r22+12], %f33;
	ld.global.nc.f32 	%f34, [%rd8+16];
	st.shared.f32 	[%r22+16], %f34;
	ld.global.nc.f32 	%f35, [%rd8+20];
	st.shared.f32 	[%r22+20], %f35;
	ld.global.nc.f32 	%f36, [%rd8+24];
	st.shared.f32 	[%r22+24], %f36;
	ld.global.nc.f32 	%f37, [%rd8+28];
	st.shared.f32 	[%r22+28], %f37;
	ld.global.nc.f32 	%f38, [%rd8+32];
	st.shared.f32 	[%r22+32], %f38;
	ld.global.nc.f32 	%f39, [%rd8+36];
	st.shared.f32 	[%r22+36], %f39;
	ld.global.nc.f32 	%f40, [%rd8+40];
	st.shared.f32 	[%r22+40], %f40;
	ld.global.nc.f32 	%f41, [%rd8+44];
	st.shared.f32 	[%r22+44], %f41;
	ld.global.nc.f32 	%f42, [%rd8+48];
	st.shared.f32 	[%r22+48], %f42;
	ld.global.nc.f32 	%f43, [%rd8+52];
	st.shared.f32 	[%r22+52], %f43;
	ld.global.nc.f32 	%f44, [%rd8+56];
	st.shared.f32 	[%r22+56], %f44;
	ld.global.nc.f32 	%f45, [%rd8+60];
	st.shared.f32 	[%r22+60], %f45;
	add.s32 	%r36, %r36, 128;
	add.s32 	%r35, %r35, 512;
	setp.ne.s32 	%p1, %r36, 576;
	@%p1 bra 	$L__BB0_2;
	setp.ne.s32 	%p2, %r2, 0;
	@%p2 bra 	$L__BB0_5;
	mul.wide.u32 	%rd9, %r7, 4;
	add.s64 	%rd10, %rd1, %rd9;
	ld.global.nc.f32 	%f46, [%rd10];
	st.shared.f32 	[_ZZ24default_function_kernel0E8B_shared], %f46;
	ld.global.nc.f32 	%f47, [%rd10+4];
	st.shared.f32 	[_ZZ24default_function_kernel0E8B_shared+4], %f47;
	ld.global.nc.f32 	%f48, [%rd10+8];
	st.shared.f32 	[_ZZ24default_function_kernel0E8B_shared+8], %f48;
	ld.global.nc.f32 	%f49, [%rd10+12];
	st.shared.f32 	[_ZZ24default_function_kernel0E8B_shared+12], %f49;
	ld.global.nc.f32 	%f50, [%rd10+16];
	st.shared.f32 	[_ZZ24default_function_kernel0E8B_shared+16], %f50;
	ld.global.nc.f32 	%f51, [%rd10+20];
	st.shared.f32 	[_ZZ24default_function_kernel0E8B_shared+20], %f51;
	ld.global.nc.f32 	%f52, [%rd10+24];
	st.shared.f32 	[_ZZ24default_function_kernel0E8B_shared+24], %f52;
	ld.global.nc.f32 	%f53, [%rd10+28];
	st.shared.f32 	[_ZZ24default_function_kernel0E8B_shared+28], %f53;
	ld.global.nc.f32 	%f54, [%rd10+32];
	st.shared.f32 	[_ZZ24default_function_kernel0E8B_shared+32], %f54;
	ld.global.nc.f32 	%f55, [%rd10+36];
	st.shared.f32 	[_ZZ24default_function_kernel0E8B_shared+36], %f55;
	ld.global.nc.f32 	%f56, [%rd10+40];
	st.shared.f32 	[_ZZ24default_function_kernel0E8B_shared+40], %f56;
	ld.global.nc.f32 	%f57, [%rd10+44];
	st.shared.f32 	[_ZZ24default_function_kernel0E8B_shared+44], %f57;
	ld.global.nc.f32 	%f58, [%rd10+48];
	st.shared.f32 	[_ZZ24default_function_kernel0E8B_shared+48], %f58;
	ld.global.nc.f32 	%f59, [%rd10+52];
	st.shared.f32 	[_ZZ24default_function_kernel0E8B_shared+52], %f59;
	ld.global.nc.f32 	%f60, [%rd10+56];
	st.shared.f32 	[_ZZ24default_function_kernel0E8B_shared+56], %f60;
	ld.global.nc.f32 	%f61, [%rd10+60];
	st.shared.f32 	[_ZZ24default_function_kernel0E8B_shared+60], %f61;
	ld.global.nc.f32 	%f62, [%rd10+64];
	st.shared.f32 	[_ZZ24default_function_kernel0E8B_shared+64], %f62;
	ld.global.nc.f32 	%f63, [%rd10+68];
	st.shared.f32 	[_ZZ24default_function_kernel0E8B_shared+68], %f63;
	ld.global.nc.f32 	%f64, [%rd10+72];
	st.shared.f32 	[_ZZ24default_function_kernel0E8B_shared+72], %f64;
	ld.global.nc.f32 	%f65, [%rd10+76];
	st.shared.f32 	[_ZZ24default_function_kernel0E8B_shared+76], %f65;
	ld.global.nc.f32 	%f66, [%rd10+80];
	st.shared.f32 	[_ZZ24default_function_kernel0E8B_shared+80], %f66;
	ld.global.nc.f32 	%f67, [%rd10+84];
	st.shared.f32 	[_ZZ24default_function_kernel0E8B_shared+84], %f67;
	ld.global.nc.f32 	%f68, [%rd10+88];
	st.shared.f32 	[_ZZ24default_function_kernel0E8B_shared+88], %f68;
	ld.global.nc.f32 	%f69, [%rd10+92];
	st.shared.f32 	[_ZZ24default_function_kernel0E8B_shared+92], %f69;
	ld.global.nc.f32 	%f70, [%rd10+96];
	st.shared.f32 	[_ZZ24default_function_kernel0E8B_shared+96], %f70;
	ld.global.nc.f32 	%f71, [%rd10+100];
	st.shared.f32 	[_ZZ24default_function_kernel0E8B_shared+100], %f71;
	ld.global.nc.f32 	%f72, [%rd10+104];
	st.shared.f32 	[_ZZ24default_function_kernel0E8B_shared+104], %f72;
	ld.global.nc.f32 	%f73, [%rd10+108];
	st.shared.f32 	[_ZZ24default_function_kernel0E8B_shared+108], %f73;
	ld.global.nc.f32 	%f74, [%rd10+112];
	st.shared.f32 	[_ZZ24default_function_kernel0E8B_shared+112], %f74;
	ld.global.nc.f32 	%f75, [%rd10+116];
	st.shared.f32 	[_ZZ24default_function_kernel0E8B_shared+116], %f75;
	ld.global.nc.f32 	%f76, [%rd10+120];
	st.shared.f32 	[_ZZ24default_function_kernel0E8B_shared+120], %f76;
	ld.global.nc.f32 	%f77, [%rd10+124];
	st.shared.f32 	[_ZZ24default_function_kernel0E8B_shared+124], %f77;
$L__BB0_5:
	bar.sync 	0;
	mov.b32 	%r37, 0;
$L__BB0_6:
	add.s32 	%r24, %r37, %r4;
	shl.b32 	%r25, %r24, 2;
	add.s32 	%r27, %r20, %r25;
	ld.shared.f32 	%f78, [%r27];
	ld.shared.f32 	%f79, [%r27+128];
	ld.shared.f32 	%f80, [%r27+256];
	ld.shared.f32 	%f81, [%r27+384];
	shl.b32 	%r28, %r37, 2;
	mov.u32 	%r29, _ZZ24default_function_kernel0E8B_shared;
	add.s32 	%r30, %r29, %r28;
	ld.shared.f32 	%f82, [%r30];
	fma.rn.f32 	%f83, %f78, %f82, %f153;
	fma.rn.f32 	%f84, %f79, %f82, %f152;
	fma.rn.f32 	%f85, %f80, %f82, %f151;
	fma.rn.f32 	%f86, %f81, %f82, %f150;
	ld.shared.f32 	%f87, [%r27+4];
	ld.shared.f32 	%f88, [%r27+132];
	ld.shared.f32 	%f89, [%r27+260];
	ld.shared.f32 	%f90, [%r27+388];
	ld.shared.f32 	%f91, [%r30+4];
	fma.rn.f32 	%f92, %f87, %f91, %f83;
	fma.rn.f32 	%f93, %f88, %f91, %f84;
	fma.rn.f32 	%f94, %f89, %f91, %f85;
	fma.rn.f32 	%f95, %f90, %f91, %f86;
	ld.shared.f32 	%f96, [%r27+8];
	ld.shared.f32 	%f97, [%r27+136];
	ld.shared.f32 	%f98, [%r27+264];
	ld.shared.f32 	%f99, [%r27+392];
	ld.shared.f32 	%f100, [%r30+8];
	fma.rn.f32 	%f101, %f96, %f100, %f92;
	fma.rn.f32 	%f102, %f97, %f100, %f93;
	fma.rn.f32 	%f103, %f98, %f100, %f94;
	fma.rn.f32 	%f104, %f99, %f100, %f95;
	ld.shared.f32 	%f105, [%r27+12];
	ld.shared.f32 	%f106, [%r27+140];
	ld.shared.f32 	%f107, [%r27+268];
	ld.shared.f32 	%f108, [%r27+396];
	ld.shared.f32 	%f109, [%r30+12];
	fma.rn.f32 	%f110, %f105, %f109, %f101;
	fma.rn.f32 	%f111, %f106, %f109, %f102;
	fma.rn.f32 	%f112, %f107, %f109, %f103;
	fma.rn.f32 	%f113, %f108, %f109, %f104;
	ld.shared.f32 	%f114, [%r27+16];
	ld.shared.f32 	%f115, [%r27+144];
	ld.shared.f32 	%f116, [%r27+272];
	ld.shared.f32 	%f117, [%r27+400];
	ld.shared.f32 	%f118, [%r30+16];
	fma.rn.f32 	%f119, %f114, %f118, %f110;
	fma.rn.f32 	%f120, %f115, %f118, %f111;
	fma.rn.f32 	%f121, %f116, %f118, %f112;
	fma.rn.f32 	%f122, %f117, %f118, %f113;
	ld.shared.f32 	%f123, [%r27+20];
	ld.shared.f32 	%f124, [%r27+148];
	ld.shared.f32 	%f125, [%r27+276];
	ld.shared.f32 	%f126, [%r27+404];
	ld.shared.f32 	%f127, [%r30+20];
	fma.rn.f32 	%f128, %f123, %f127, %f119;
	fma.rn.f32 	%f129, %f124, %f127, %f120;
	fma.rn.f32 	%f130, %f125, %f127, %f121;
	fma.rn.f32 	%f131, %f126, %f127, %f122;
	ld.shared.f32 	%f132, [%r27+24];
	ld.shared.f32 	%f133, [%r27+152];
	ld.shared.f32 	%f134, [%r27+280];
	ld.shared.f32 	%f135, [%r27+408];
	ld.shared.f32 	%f136, [%r30+24];
	fma.rn.f32 	%f137, %f132, %f136, %f128;
	fma.rn.f32 	%f138, %f133, %f136, %f129;
	fma.rn.f32 	%f139, %f134, %f136, %f130;
	fma.rn.f32 	%f140, %f135, %f136, %f131;
	ld.shared.f32 	%f141, [%r27+28];
	ld.shared.f32 	%f142, [%r27+156];
	ld.shared.f32 	%f143, [%r27+284];
	ld.shared.f32 	%f144, [%r27+412];
	ld.shared.f32 	%f145, [%r30+28];
	fma.rn.f32 	%f153, %f141, %f145, %f137;
	fma.rn.f32 	%f152, %f142, %f145, %f138;
	fma.rn.f32 	%f151, %f143, %f145, %f139;
	fma.rn.f32 	%f150, %f144, %f145, %f140;
	add.s32 	%r37, %r37, 8;
	setp.ne.s32 	%p3, %r37, 32;
	@%p3 bra 	$L__BB0_6;
	add.s32 	%r34, %r34, 1;
	setp.ne.s32 	%p4, %r34, 16;
	@%p4 bra 	$L__BB0_1;
	cvta.to.global.u64 	%rd11, %rd3;
	shl.b32 	%r31, %r1, 3;
	shl.b32 	%r32, %r2, 2;
	add.s32 	%r33, %r31, %r32;
	mul.wide.u32 	%rd12, %r33, 4;
	add.s64 	%rd13, %rd11, %rd12;
	st.global.f32 	[%rd13], %f153;
	st.global.f32 	[%rd13+4], %f152;
	st.global.f32 	[%rd13+8], %f151;
	st.global.f32 	[%rd13+12], %f150;
	ret;

}


// ===== COMPILED SASS (sm_100) =====

	.target	sm_100

	.elftype	@"ET_EXEC"


//--------------------- .note.nv.tkinfo           --------------------------
	.section	.note.nv.tkinfo,"",@"SHT_NOTE"
	.sectionflags	@"SHF_NOTE_NV_TKINFO"
	.tkinfo
        /*0018*/ 	.word	0x00000002
        /*0030*/ 	.string	""
        /*0030*/ 	.string	"ptxas"
        /*0030*/ 	.string	"Cuda compilation tools, release 13.0, V13.0.88"
        /*0030*/ 	.string	"Build cuda_13.0.r13.0/compiler.36424714_0"
        /*0030*/ 	.string	"-arch sm_100 -m 64 "



//--------------------- .note.nv.cuinfo           --------------------------
	.section	.note.nv.cuinfo,"",@"SHT_NOTE"
	.sectionflags	@"SHF_NOTE_NV_CUINFO"
        /*0018*/ 	.short	0x0002
        /*001a*/ 	.short	0x0064
        /*001c*/ 	.short	0x0082
	.zero		2


//--------------------- .nv.info                  --------------------------
	.section	.nv.info,"",@"SHT_CUDA_INFO"
	.align	4


	//----- nvinfo : EIATTR_REGCOUNT
	.align		4
        /*0000*/ 	.byte	0x04, 0x2f
        /*0002*/ 	.short	(.L_1 - .L_0)
	.align		4
.L_0:
        /*0004*/ 	.word	index@(default_function_kernel0)
        /*0008*/ 	.word	0x0000002a


	//----- nvinfo : EIATTR_FRAME_SIZE
	.align		4
.L_1:
        /*000c*/ 	.byte	0x04, 0x11
        /*000e*/ 	.short	(.L_3 - .L_2)
	.align		4
.L_2:
        /*0010*/ 	.word	index@(default_function_kernel0)
        /*0014*/ 	.word	0x00000000


	//----- nvinfo : EIATTR_MIN_STACK_SIZE
	.align		4
.L_3:
        /*0018*/ 	.byte	0x04, 0x12
        /*001a*/ 	.short	(.L_5 - .L_4)
	.align		4
.L_4:
        /*001c*/ 	.word	index@(default_function_kernel0)
        /*0020*/ 	.word	0x00000000
.L_5:


//--------------------- .nv.compat                --------------------------
	.section	.nv.compat,"",@"SHT_CUDA_COMPAT_INFO"
	.align	4
        /*0000*/ 	.byte	0x02, 0x09, 0x00, 0x00, 0x02, 0x02, 0x01, 0x00, 0x02, 0x05, 0x05, 0x00, 0x03, 0x07, 0x01, 0x01
        /*0010*/ 	.byte	0x02, 0x03, 0x00, 0x00, 0x02, 0x06, 0x01, 0x00, 0x04, 0x0b, 0x08, 0x00, 0x09, 0x00, 0x00, 0x00
        /*0020*/ 	.byte	0x00, 0x00, 0x00, 0x00


//--------------------- .nv.info.default_function_kernel0 --------------------------
	.section	.nv.info.default_function_kernel0,"",@"SHT_CUDA_INFO"
	.sectionflags	@""
	.align	4


	//----- nvinfo : EIATTR_CUDA_API_VERSION
	.align		4
        /*0000*/ 	.byte	0x04, 0x37
        /*0002*/ 	.short	(.L_7 - .L_6)
.L_6:
        /*0004*/ 	.word	0x00000082


	//----- nvinfo : EIATTR_KPARAM_INFO
	.align		4
.L_7:
        /*0008*/ 	.byte	0x04, 0x17
        /*000a*/ 	.short	(.L_9 - .L_8)
.L_8:
        /*000c*/ 	.word	0x00000000
        /*0010*/ 	.short	0x0002
        /*0012*/ 	.short	0x0010
        /*0014*/ 	.byte	0x00, 0xf5, 0x21, 0x00


	//----- nvinfo : EIATTR_KPARAM_INFO
	.align		4
.L_9:
        /*0018*/ 	.byte	0x04, 0x17
        /*001a*/ 	.short	(.L_11 - .L_10)
.L_10:
        /*001c*/ 	.word	0x00000000
        /*0020*/ 	.short	0x0001
        /*0022*/ 	.short	0x0008
        /*0024*/ 	.byte	0x00, 0xf5, 0x21, 0x00


	//----- nvinfo : EIATTR_KPARAM_INFO
	.align		4
.L_11:
        /*0028*/ 	.byte	0x04, 0x17
        /*002a*/ 	.short	(.L_13 - .L_12)
.L_12:
        /*002c*/ 	.word	0x00000000
        /*0030*/ 	.short	0x0000
        /*0032*/ 	.short	0x0000
        /*0034*/ 	.byte	0x00, 0xf5, 0x21, 0x00


	//----- nvinfo : EIATTR_SPARSE_MMA_MASK
	.align		4
.L_13:
        /*0038*/ 	.byte	0x03, 0x50
        /*003a*/ 	.short	0x0000


	//----- nvinfo : EIATTR_MAXREG_COUNT
	.align		4
        /*003c*/ 	.byte	0x03, 0x1b
        /*003e*/ 	.short	0x00ff


	//----- nvinfo : EIATTR_NUM_BARRIERS
	.align		4
        /*0040*/ 	.byte	0x02, 0x4c
        /*0042*/ 	.byte	0x01
	.zero		1


	//----- nvinfo : EIATTR_MERCURY_ISA_VERSION
	.align		4
        /*0044*/ 	.byte	0x03, 0x5f
        /*0046*/ 	.short	0x0101


	//----- nvinfo : EIATTR_VRC_CTA_INIT_COUNT
	.align		4
        /*0048*/ 	.byte	0x02, 0x4a
	.zero		1
	.zero		1


	//----- nvinfo : EIATTR_EXIT_INSTR_OFFSETS
	.align		4
        /*004c*/ 	.byte	0x04, 0x1c
        /*004e*/ 	.short	(.L_15 - .L_14)


	//   ....[0]....
.L_14:
        /*0050*/ 	.word	0x00000b70


	//----- nvinfo : EIATTR_CRS_STACK_SIZE
	.align		4
.L_15:
        /*0054*/ 	.byte	0x04, 0x1e
        /*0056*/ 	.short	(.L_17 - .L_16)
.L_16:
        /*0058*/ 	.word	0x00000000


	//----- nvinfo : EIATTR_CBANK_PARAM_SIZE
	.align		4
.L_17:
        /*005c*/ 	.byte	0x03, 0x19
        /*005e*/ 	.short	0x0018


	//----- nvinfo : EIATTR_PARAM_CBANK
	.align		4
        /*0060*/ 	.byte	0x04, 0x0a
        /*0062*/ 	.short	(.L_19 - .L_18)
	.align		4
.L_18:
        /*0064*/ 	.word	index@(.nv.constant0.default_function_kernel0)
        /*0068*/ 	.short	0x0380
        /*006a*/ 	.short	0x0018


	//----- nvinfo : EIATTR_SW_WAR
	.align		4
.L_19:
        /*006c*/ 	.byte	0x04, 0x36
        /*006e*/ 	.short	(.L_21 - .L_20)
.L_20:
        /*0070*/ 	.word	0x00000008
.L_21:


//--------------------- .nv.callgraph             --------------------------
	.section	.nv.callgraph,"",@"SHT_CUDA_CALLGRAPH"
	.align	4
	.sectionentsize	8
	.align		4
        /*0000*/ 	.word	0x00000000
	.align		4
        /*0004*/ 	.word	0xffffffff
	.align		4
        /*0008*/ 	.word	0x00000000
	.align		4
        /*000c*/ 	.word	0xfffffffe
	.align		4
        /*0010*/ 	.word	0x00000000
	.align		4
        /*0014*/ 	.word	0xfffffffd
	.align		4
        /*0018*/ 	.word	0x00000000
	.align		4
        /*001c*/ 	.word	0xfffffffc


//--------------------- .text.default_function_kernel0 --------------------------
	.section	.text.default_function_kernel0,"ax",@progbits
	.align	128
        .global         default_function_kernel0
        .type           default_function_kernel0,@function
        .size           default_function_kernel0,(.L_x_6 - default_function_kernel0)
        .other          default_function_kernel0,@"STO_CUDA_ENTRY STV_DEFAULT"
default_function_kernel0:
.text.default_function_kernel0:
[----:B------:R-:W-:Y:S08]  /*0000*/  LDC R1, c[0x0][0x37c] ;  /* 0x0000df00ff017b82 */ /* 0x000ff00000000800 */
[----:B------:R-:W0:Y:S01]  /*0010*/  S2UR UR5, SR_CgaCtaId ;  /* 0x00000000000579c3 */ /* 0x000e220000008800 */
[----:B------:R-:W1:Y:S01]  /*0020*/  S2R R3, SR_CTAID.Y ;  /* 0x0000000000037919 */ /* 0x000e620000002600 */
[----:B------:R-:W2:Y:S01]  /*0030*/  LDCU.64 UR6, c[0x0][0x380] ;  /* 0x00007000ff0677ac */ /* 0x000ea20008000a00 */
[----:B------:R-:W-:Y:S01]  /*0040*/  HFMA2 R32, -RZ, RZ, 0, 0 ;  /* 0x00000000ff207431 */ /* 0x000fe200000001ff */
[----:B------:R-:W-:Y:S01]  /*0050*/  CS2R R36, SRZ ;  /* 0x0000000000247805 */ /* 0x000fe2000001ff00 */
[----:B------:R-:W1:Y:S01]  /*0060*/  S2R R2, SR_TID.Y ;  /* 0x0000000000027919 */ /* 0x000e620000002200 */
[----:B------:R-:W-:Y:S01]  /*0070*/  UMOV UR4, 0x400 ;  /* 0x0000040000047882 */ /* 0x000fe20000000000 */
[----:B------:R-:W-:Y:S01]  /*0080*/  HFMA2 R38, -RZ, RZ, 0, 0 ;  /* 0x00000000ff267431 */ /* 0x000fe200000001ff */
[----:B------:R-:W-:Y:S01]  /*0090*/  MOV R34, RZ ;  /* 0x000000ff00227202 */ /* 0x000fe20000000f00 */
[----:B------:R-:W3:Y:S01]  /*00a0*/  LDCU.64 UR10, c[0x0][0x358] ;  /* 0x00006b00ff0a77ac */ /* 0x000ee20008000a00 */
[----:B--2---:R-:W-:-:S02]  /*00b0*/  UIADD3 UR6, UP0, UPT, UR6, 0x40, URZ ;  /* 0x0000004006067890 */ /* 0x004fc4000ff1e0ff */
[----:B0-----:R-:W-:Y:S02]  /*00c0*/  ULEA UR4, UR5, UR4, 0x18 ;  /* 0x0000000405047291 */ /* 0x001fe4000f8ec0ff */
[----:B------:R-:W-:-:S04]  /*00d0*/  UIADD3.X UR7, UPT, UPT, URZ, UR7, URZ, UP0, !UPT ;  /* 0x00000007ff077290 */ /* 0x000fc800087fe4ff */
[----:B------:R-:W-:Y:S02]  /*00e0*/  MOV R35, UR4 ;  /* 0x0000000400237c02 */ /* 0x000fe40008000f00 */
[----:B-1----:R-:W-:Y:S02]  /*00f0*/  LEA R0, R3, R2, 0x1 ;  /* 0x0000000203007211 */ /* 0x002fe400078e08ff */
[----:B---3--:R-:W-:-:S07]  /*0100*/  LEA R33, R2, R35, 0x9 ;  /* 0x0000002302217211 */ /* 0x008fce00078e48ff */
.L_x_4:
[----:B------:R-:W-:Y:S01]  /*0110*/  BAR.SYNC.DEFER_BLOCKING 0x0 ;  /* 0x0000000000007b1d */ /* 0x000fe20000010000 */
[C---:B------:R-:W-:Y:S02]  /*0120*/  SHF.L.U32 R25, R32.reuse, 0x5, RZ ;  /* 0x0000000520197819 */ /* 0x040fe400000006ff */
[----:B------:R-:W-:Y:S02]  /*0130*/  IADD3 R32, PT, PT, R32, 0x1, RZ ;  /* 0x0000000120207810 */ /* 0x000fe40007ffe0ff */
[----:B------:R-:W-:Y:S01]  /*0140*/  LEA R24, R0, R25, 0xb ;  /* 0x0000001900187211 */ /* 0x000fe200078e58ff */
[----:B------:R-:W-:Y:S01]  /*0150*/  UMOV UR4, 0x40 ;  /* 0x0000004000047882 */ /* 0x000fe20000000000 */
[----:B------:R-:W-:-:S13]  /*0160*/  ISETP.NE.AND P1, PT, R32, 0x10, PT ;  /* 0x000000102000780c */ /* 0x000fda0003f25270 */
.L_x_0:
[----:B------:R-:W-:Y:S02]  /*0170*/  MOV R26, UR6 ;  /* 0x00000006001a7c02 */ /* 0x000fe40008000f00 */
[----:B------:R-:W-:-:S03]  /*0180*/  MOV R27, UR7 ;  /* 0x00000007001b7c02 */ /* 0x000fc60008000f00 */
[----:B------:R-:W-:-:S05]  /*0190*/  IMAD.WIDE.U32 R26, R24, 0x4, R26 ;  /* 0x00000004181a7825 */ /* 0x000fca00078e001a */
[----:B0-----:R-:W2:Y:S04]  /*01a0*/  LDG.E.CONSTANT R20, desc[UR10][R26.64+-0x40] ;  /* 0xffffc00a1a147981 */ /* 0x001ea8000c1e9900 */
[----:B------:R-:W2:Y:S04]  /*01b0*/  LDG.E.CONSTANT R21, desc[UR10][R26.64+-0x3c] ;  /* 0xffffc40a1a157981 */ /* 0x000ea8000c1e9900 */
[----:B------:R-:W2:Y:S04]  /*01c0*/  LDG.E.CONSTANT R22, desc[UR10][R26.64+-0x38] ;  /* 0xffffc80a1a167981 */ /* 0x000ea8000c1e9900 */
[----:B------:R-:W2:Y:S04]  /*01d0*/  LDG.E.CONSTANT R23, desc[UR10][R26.64+-0x34] ;  /* 0xffffcc0a1a177981 */ /* 0x000ea8000c1e9900 */
[----:B------:R-:W3:Y:S04]  /*01e0*/  LDG.E.CONSTANT R16, desc[UR10][R26.64+-0x30] ;  /* 0xffffd00a1a107981 */ /* 0x000ee8000c1e9900 */
[----:B------:R-:W3:Y:S04]  /*01f0*/  LDG.E.CONSTANT R17, desc[UR10][R26.64+-0x2c] ;  /* 0xffffd40a1a117981 */ /* 0x000ee8000c1e9900 */
[----:B------:R-:W3:Y:S04]  /*0200*/  LDG.E.CONSTANT R18, desc[UR10][R26.64+-0x28] ;  /* 0xffffd80a1a127981 */ /* 0x000ee8000c1e9900 */
[----:B------:R-:W3:Y:S04]  /*0210*/  LDG.E.CONSTANT R19, desc[UR10][R26.64+-0x24] ;  /* 0xffffdc0a1a137981 */ /* 0x000ee8000c1e9900 */
[----:B------:R-:W4:Y:S04]  /*0220*/  LDG.E.CONSTANT R4, desc[UR10][R26.64+-0x20] ;  /* 0xffffe00a1a047981 */ /* 0x000f28000c1e9900 */
[----:B------:R-:W4:Y:S04]  /*0230*/  LDG.E.CONSTANT R5, desc[UR10][R26.64+-0x1c] ;  /* 0xffffe40a1a057981 */ /* 0x000f28000c1e9900 */
[----:B------:R-:W4:Y:S04]  /*0240*/  LDG.E.CONSTANT R6, desc[UR10][R26.64+-0x18] ;  /* 0xffffe80a1a067981 */ /* 0x000f28000c1e9900 */
[----:B------:R-:W4:Y:S04]  /*0250*/  LDG.E.CONSTANT R7, desc[UR10][R26.64+-0x14] ;  /* 0xffffec0a1a077981 */ /* 0x000f28000c1e9900 */
[----:B------:R-:W5:Y:S04]  /*0260*/  LDG.E.CONSTANT R8, desc[UR10][R26.64+-0x10] ;  /* 0xfffff00a1a087981 */ /* 0x000f68000c1e9900 */
[----:B------:R-:W5:Y:S04]  /*0270*/  LDG.E.CONSTANT R9, desc[UR10][R26.64+-0xc] ;  /* 0xfffff40a1a097981 */ /* 0x000f68000c1e9900 */
[----:B------:R-:W5:Y:S04]  /*0280*/  LDG.E.CONSTANT R10, desc[UR10][R26.64+-0x8] ;  /* 0xfffff80a1a0a7981 */ /* 0x000f68000c1e9900 */
[----:B------:R-:W5:Y:S04]  /*0290*/  LDG.E.CONSTANT R11, desc[UR10][R26.64+-0x4] ;  /* 0xfffffc0a1a0b7981 */ /* 0x000f68000c1e9900 */
[----:B------:R-:W5:Y:S04]  /*02a0*/  LDG.E.CONSTANT R12, desc[UR10][R26.64] ;  /* 0x0000000a1a0c7981 */ /* 0x000f68000c1e9900 */
[----:B------:R-:W5:Y:S04]  /*02b0*/  LDG.E.CONSTANT R13, desc[UR10][R26.64+0x4] ;  /* 0x0000040a1a0d7981 */ /* 0x000f68000c1e9900 */
[----:B------:R-:W5:Y:S04]  /*02c0*/  LDG.E.CONSTANT R14, desc[UR10][R26.64+0x8] ;  /* 0x0000080a1a0e7981 */ /* 0x000f68000c1e9900 */
[----:B------:R-:W5:Y:S04]  /*02d0*/  LDG.E.CONSTANT R15, desc[UR10][R26.64+0xc] ;  /* 0x00000c0a1a0f7981 */ /* 0x000f68000c1e9900 */
[----:B--2---:R0:W-:Y:S04]  /*02e0*/  STS.128 [R33+UR4+-0x40], R20 ;  /* 0xffffc01421007988 */ /* 0x0041e80008000c04 */
[----:B---3--:R1:W-:Y:S04]  /*02f0*/  STS.128 [R33+UR4+-0x30], R16 ;  /* 0xffffd01021007988 */ /* 0x0083e80008000c04 */
[----:B0-----:R-:W2:Y:S04]  /*0300*/  LDG.E.CONSTANT R20, desc[UR10][R26.64+0x20] ;  /* 0x0000200a1a147981 */ /* 0x001ea8000c1e9900 */
[----:B------:R-:W2:Y:S04]  /*0310*/  LDG.E.CONSTANT R21, desc[UR10][R26.64+0x24] ;  /* 0x0000240a1a157981 */ /* 0x000ea8000c1e9900 */
[----:B------:R-:W2:Y:S04]  /*0320*/  LDG.E.CONSTANT R22, desc[UR10][R26.64+0x28] ;  /* 0x0000280a1a167981 */ /* 0x000ea8000c1e9900 */
[----:B----4-:R0:W-:Y:S04]  /*0330*/  STS.128 [R33+UR4+-0x20], R4 ;  /* 0xffffe00421007988 */ /* 0x0101e80008000c04 */
[----:B-1----:R-:W3:Y:S04]  /*0340*/  LDG.E.CONSTANT R16, desc[UR10][R26.64+0x10] ;  /* 0x0000100a1a107981 */ /* 0x002ee8000c1e9900 */
[----:B------:R-:W3:Y:S04]  /*0350*/  LDG.E.CONSTANT R17, desc[UR10][R26.64+0x14] ;  /* 0x0000140a1a117981 */ /* 0x000ee8000c1e9900 */
[----:B------:R-:W3:Y:S04]  /*0360*/  LDG.E.CONSTANT R18, desc[UR10][R26.64+0x18] ;  /* 0x0000180a1a127981 */ /* 0x000ee8000c1e9900 */
[----:B------:R-:W3:Y:S04]  /*0370*/  LDG.E.CONSTANT R19, desc[UR10][R26.64+0x1c] ;  /* 0x00001c0a1a137981 */ /* 0x000ee8000c1e9900 */
[----:B------:R-:W2:Y:S04]  /*0380*/  LDG.E.CONSTANT R23, desc[UR10][R26.64+0x2c] ;  /* 0x00002c0a1a177981 */ /* 0x000ea8000c1e9900 */
[----:B0-----:R-:W4:Y:S04]  /*0390*/  LDG.E.CONSTANT R4, desc[UR10][R26.64+0x30] ;  /* 0x0000300a1a047981 */ /* 0x001f28000c1e9900 */
[----:B------:R-:W4:Y:S04]  /*03a0*/  LDG.E.CONSTANT R5, desc[UR10][R26.64+0x34] ;  /* 0x0000340a1a057981 */ /* 0x000f28000c1e9900 */
[----:B------:R-:W4:Y:S04]  /*03b0*/  LDG.E.CONSTANT R6, desc[UR10][R26.64+0x38] ;  /* 0x0000380a1a067981 */ /* 0x000f28000c1e9900 */
[----:B------:R-:W4:Y:S04]  /*03c0*/  LDG.E.CONSTANT R7, desc[UR10][R26.64+0x3c] ;  /* 0x00003c0a1a077981 */ /* 0x000f28000c1e9900 */
[----:B-----5:R0:W-:Y:S04]  /*03d0*/  STS.128 [R33+UR4+-0x10], R8 ;  /* 0xfffff00821007988 */ /* 0x0201e80008000c04 */
[----:B------:R0:W-:Y:S01]  /*03e0*/  STS.128 [R33+UR4], R12 ;  /* 0x0000000c21007988 */ /* 0x0001e20008000c04 */
[----:B------:R-:W-:-:S03]  /*03f0*/  IADD3 R24, PT, PT, R24, 0x200, RZ ;  /* 0x0000020018187810 */ /* 0x000fc60007ffe0ff */
[----:B---3--:R0:W-:Y:S04]  /*0400*/  STS.128 [R33+UR4+0x10], R16 ;  /* 0x0000101021007988 */ /* 0x0081e80008000c04 */
[----:B--2---:R0:W-:Y:S04]  /*0410*/  STS.128 [R33+UR4+0x20], R20 ;  /* 0x0000201421007988 */ /* 0x0041e80008000c04 */
[----:B----4-:R0:W-:Y:S01]  /*0420*/  STS.128 [R33+UR4+0x30], R4 ;  /* 0x0000300421007988 */ /* 0x0101e20008000c04 */
[----:B------:R-:W-:-:S04]  /*0430*/  UIADD3 UR4, UPT, UPT, UR4, 0x80, URZ ;  /* 0x0000008004047890 */ /* 0x000fc8000fffe0ff */
[----:B------:R-:W-:-:S09]  /*0440*/  UISETP.NE.AND UP0, UPT, UR4, 0x240, UPT ;  /* 0x000002400400788c */ /* 0x000fd2000bf05270 */
[----:B------:R-:W-:Y:S05]  /*0450*/  BRA.U UP0, `(.L_x_0) ;  /* 0xfffffffd00447547 */ /* 0x000fea000b83ffff */
[----:B------:R-:W-:Y:S01]  /*0460*/  ISETP.NE.AND P0, PT, R2, RZ, PT ;  /* 0x000000ff0200720c */ /* 0x000fe20003f05270 */
[----:B------:R-:W-:-:S12]  /*0470*/  BSSY.RECONVERGENT B0, `(.L_x_1) ;  /* 0x0000030000007945 */ /* 0x000fd80003800200 */
[----:B------:R-:W-:Y:S05]  /*0480*/  @P0 BRA `(.L_x_2) ;  /* 0x0000000000b80947 */ /* 0x000fea0003800000 */
[----:B0-----:R-:W0:Y:S02]  /*0490*/  LDC.64 R4, c[0x0][0x388] ;  /* 0x0000e200ff047b82 */ /* 0x001e240000000a00 */
[----:B0-----:R-:W-:-:S05]  /*04a0*/  IMAD.WIDE.U32 R24, R25, 0x4, R4 ;  /* 0x0000000419187825 */ /* 0x001fca00078e0004 */
[----:B------:R-:W2:Y:S04]  /*04b0*/  LDG.E.CONSTANT R20, desc[UR10][R24.64] ;  /* 0x0000000a18147981 */ /* 0x000ea8000c1e9900 */
[----:B------:R-:W2:Y:S04]  /*04c0*/  LDG.E.CONSTANT R21, desc[UR10][R24.64+0x4] ;  /* 0x0000040a18157981 */ /* 0x000ea8000c1e9900 */
[----:B------:R-:W2:Y:S04]  /*04d0*/  LDG.E.CONSTANT R22, desc[UR10][R24.64+0x8] ;  /* 0x0000080a18167981 */ /* 0x000ea8000c1e9900 */
[----:B------:R-:W2:Y:S04]  /*04e0*/  LDG.E.CONSTANT R23, desc[UR10][R24.64+0xc] ;  /* 0x00000c0a18177981 */ /* 0x000ea8000c1e9900 */
[----:B------:R-:W3:Y:S04]  /*04f0*/  LDG.E.CONSTANT R16, desc[UR10][R24.64+0x10] ;  /* 0x0000100a18107981 */ /* 0x000ee8000c1e9900 */
[----:B------:R-:W3:Y:S04]  /*0500*/  LDG.E.CONSTANT R17, desc[UR10][R24.64+0x14] ;  /* 0x0000140a18117981 */ /* 0x000ee8000c1e9900 */
[----:B------:R-:W3:Y:S04]  /*0510*/  LDG.E.CONSTANT R18, desc[UR10][R24.64+0x18] ;  /* 0x0000180a18127981 */ /* 0x000ee8000c1e9900 */
[----:B------:R-:W3:Y:S01]  /*0520*/  LDG.E.CONSTANT R19, desc[UR10][R24.64+0x1c] ;  /* 0x00001c0a18137981 */ /* 0x000ee2000c1e9900 */
[----:B------:R-:W0:Y:S01]  /*0530*/  S2UR UR5, SR_CgaCtaId ;  /* 0x00000000000579c3 */ /* 0x000e220000008800 */
[----:B------:R-:W-:-:S02]  /*0540*/  UMOV UR4, 0x400 ;  /* 0x0000040000047882 */ /* 0x000fc40000000000 */
[----:B------:R-:W4:Y:S04]  /*0550*/  LDG.E.CONSTANT R4, desc[UR10][R24.64+0x20] ;  /* 0x0000200a18047981 */ /* 0x000f28000c1e9900 */
[----:B------:R-:W4:Y:S04]  /*0560*/  LDG.E.CONSTANT R5, desc[UR10][R24.64+0x24] ;  /* 0x0000240a18057981 */ /* 0x000f28000c1e9900 */
[----:B------:R-:W4:Y:S04]  /*0570*/  LDG.E.CONSTANT R6, desc[UR10][R24.64+0x28] ;  /* 0x0000280a18067981 */ /* 0x000f28000c1e9900 */
[----:B------:R-:W4:Y:S04]  /*0580*/  LDG.E.CONSTANT R7, desc[UR10][R24.64+0x2c] ;  /* 0x00002c0a18077981 */ /* 0x000f28000c1e9900 */
[----:B------:R-:W5:Y:S04]  /*0590*/  LDG.E.CONSTANT R8, desc[UR10][R24.64+0x30] ;  /* 0x0000300a18087981 */ /* 0x000f68000c1e9900 */
[----:B------:R-:W5:Y:S01]  /*05a0*/  LDG.E.CONSTANT R9, desc[UR10][R24.64+0x34] ;  /* 0x0000340a18097981 */ /* 0x000f62000c1e9900 */
[----:B0-----:R-:W-:-:S03]  /*05b0*/  ULEA UR4, UR5, UR4, 0x18 ;  /* 0x0000000405047291 */ /* 0x001fc6000f8ec0ff */
[----:B------:R-:W5:Y:S03]  /*05c0*/  LDG.E.CONSTANT R10, desc[UR10][R24.64+0x38] ;  /* 0x0000380a180a7981 */ /* 0x000f66000c1e9900 */
[----:B------:R-:W-:Y:S01]  /*05d0*/  MOV R35, UR4 ;  /* 0x0000000400237c02 */ /* 0x000fe20008000f00 */
[----:B------:R-:W5:Y:S04]  /*05e0*/  LDG.E.CONSTANT R11, desc[UR10][R24.64+0x3c] ;  /* 0x00003c0a180b7981 */ /* 0x000f68000c1e9900 */
[----:B------:R-:W5:Y:S04]  /*05f0*/  LDG.E.CONSTANT R12, desc[UR10][R24.64+0x40] ;  /* 0x0000400a180c7981 */ /* 0x000f68000c1e9900 */
[----:B------:R-:W5:Y:S04]  /*0600*/  LDG.E.CONSTANT R13, desc[UR10][R24.64+0x44] ;  /* 0x0000440a180d7981 */ /* 0x000f68000c1e9900 */
[----:B------:R-:W5:Y:S04]  /*0610*/  LDG.E.CONSTANT R14, desc[UR10][R24.64+0x48] ;  /* 0x0000480a180e7981 */ /* 0x000f68000c1e9900 */
[----:B------:R-:W5:Y:S04]  /*0620*/  LDG.E.CONSTANT R15, desc[UR10][R24.64+0x4c] ;  /* 0x00004c0a180f7981 */ /* 0x000f68000c1e9900 */
[----:B--2---:R0:W-:Y:S04]  /*0630*/  STS.128 [R35+0x400], R20 ;  /* 0x0004001423007388 */ /* 0x0041e80000000c00 */
[----:B---3--:R1:W-:Y:S04]  /*0640*/  STS.128 [R35+0x410], R16 ;  /* 0x0004101023007388 */ /* 0x0083e80000000c00 */
[----:B0-----:R-:W2:Y:S04]  /*0650*/  LDG.E.CONSTANT R20, desc[UR10][R24.64+0x60] ;  /* 0x0000600a18147981 */ /* 0x001ea8000c1e9900 */
[----:B------:R-:W2:Y:S04]  /*0660*/  LDG.E.CONSTANT R21, desc[UR10][R24.64+0x64] ;  /* 0x0000640a18157981 */ /* 0x000ea8000c1e9900 */
[----:B------:R-:W2:Y:S04]  /*0670*/  LDG.E.CONSTANT R22, desc[UR10][R24.64+0x68] ;  /* 0x0000680a18167981 */ /* 0x000ea8000c1e9900 */
[----:B----4-:R0:W-:Y:S04]  /*0680*/  STS.128 [R35+0x420], R4 ;  /* 0x0004200423007388 */ /* 0x0101e80000000c00 */
        /* <DEDUP_REMOVED lines=9> */
[----:B-----5:R1:W-:Y:S04]  /*0720*/  STS.128 [R35+0x430], R8 ;  /* 0x0004300823007388 */ /* 0x0203e80000000c00 */
[----:B------:R1:W-:Y:S04]  /*0730*/  STS.128 [R35+0x440], R12 ;  /* 0x0004400c23007388 */ /* 0x0003e80000000c00 */
[----:B---3--:R1:W-:Y:S04]  /*0740*/  STS.128 [R35+0x450], R16 ;  /* 0x0004501023007388 */ /* 0x0083e80000000c00 */
[----:B--2---:R1:W-:Y:S04]  /*0750*/  STS.128 [R35+0x460], R20 ;  /* 0x0004601423007388 */ /* 0x0043e80000000c00 */
[----:B----4-:R1:W-:Y:S02]  /*0760*/  STS.128 [R35+0x470], R4 ;  /* 0x0004700423007388 */ /* 0x0103e40000000c00 */
.L_x_2:
[----:B------:R-:W-:Y:S05]  /*0770*/  BSYNC.RECONVERGENT B0 ;  /* 0x0000000000007941 */ /* 0x000fea0003800200 */
.L_x_1:
[----:B------:R-:W2:Y:S08]  /*0780*/  S2UR UR5, SR_CgaCtaId ;  /* 0x00000000000579c3 */ /* 0x000eb00000008800 */
[----:B------:R-:W-:Y:S06]  /*0790*/  BAR.SYNC.DEFER_BLOCKING 0x0 ;  /* 0x0000000000007b1d */ /* 0x000fec0000010000 */
[----:B------:R-:W-:-:S02]  /*07a0*/  UMOV UR4, 0x400 ;  /* 0x0000040000047882 */ /* 0x000fc40000000000 */
[----:B------:R-:W-:-:S04]  /*07b0*/  UIADD3 UR4, UPT, UPT, UR4, 0x400, URZ ;  /* 0x0000040004047890 */ /* 0x000fc8000fffe0ff */
[----:B--2---:R-:W-:-:S03]  /*07c0*/  ULEA UR5, UR5, UR4, 0x18 ;  /* 0x0000000405057291 */ /* 0x004fc6000f8ec0ff */
[----:B------:R-:W-:-:S09]  /*07d0*/  UMOV UR4, URZ ;  /* 0x000000ff00047c82 */ /* 0x000fd20008000000 */
.L_x_3:
[----:B------:R-:W-:Y:S02]  /*07e0*/  ULEA UR8, UR4, UR5, 0x2 ;  /* 0x0000000504087291 */ /* 0x000fe4000f8e10ff */
[----:B01----:R-:W-:Y:S01]  /*07f0*/  LEA R4, R2, UR4, 0x7 ;  /* 0x0000000402047c11 */ /* 0x003fe2000f8e38ff */
[----:B------:R-:W-:-:S03]  /*0800*/  UIADD3 UR4, UPT, UPT, UR4, 0x8, URZ ;  /* 0x0000000804047890 */ /* 0x000fc6000fffe0ff */
[----:B------:R-:W-:Y:S01]  /*0810*/  LEA R39, R4, R35, 0x2 ;  /* 0x0000002304277211 */ /* 0x000fe200078e10ff */
[----:B------:R-:W-:Y:S02]  /*0820*/  UISETP.NE.AND UP0, UPT, UR4, 0x20, UPT ;  /* 0x000000200400788c */ /* 0x000fe4000bf05270 */
[----:B------:R-:W-:Y:S04]  /*0830*/  LDS.128 R20, [UR8] ;  /* 0x00000008ff147984 */ /* 0x000fe80008000c00 */
[----:B------:R-:W0:Y:S04]  /*0840*/  LDS.128 R16, [R39+0x100] ;  /* 0x0001000027107984 */ /* 0x000e280000000c00 */
[----:B------:R-:W1:Y:S04]  /*0850*/  LDS.128 R28, [R39] ;  /* 0x00000000271c7984 */ /* 0x000e680000000c00 */
[----:B------:R-:W2:Y:S04]  /*0860*/  LDS.128 R24, [R39+0x80] ;  /* 0x0000800027187984 */ /* 0x000ea80000000c00 */
[----:B------:R-:W3:Y:S04]  /*0870*/  LDS.128 R12, [R39+0x180] ;  /* 0x00018000270c7984 */ /* 0x000ee80000000c00 */
[----:B------:R-:W-:Y:S04]  /*0880*/  LDS.128 R4, [UR8+0x10] ;  /* 0x00001008ff047984 */ /* 0x000fe80008000c00 */
[----:B------:R-:W4:Y:S01]  /*0890*/  LDS.128 R8, [R39+0x10] ;  /* 0x0000100027087984 */ /* 0x000f220000000c00 */
[----:B0-----:R-:W-:-:S04]  /*08a0*/  FFMA R16, R16, R20, R36 ;  /* 0x0000001410107223 */ /* 0x001fc80000000024 */
[-C--:B------:R-:W-:Y:S01]  /*08b0*/  FFMA R17, R17, R21.reuse, R16 ;  /* 0x0000001511117223 */ /* 0x080fe20000000010 */
[-C--:B-1----:R-:W-:Y:S01]  /*08c0*/  FFMA R28, R28, R20.reuse, R38 ;  /* 0x000000141c1c7223 */ /* 0x082fe20000000026 */
[----:B--2---:R-:W-:Y:S02]  /*08d0*/  FFMA R24, R24, R20, R34 ;  /* 0x0000001418187223 */ /* 0x004fe40000000022 */
[----:B------:R-:W-:Y:S01]  /*08e0*/  FFMA R18, R18, R22, R17 ;  /* 0x0000001612127223 */ /* 0x000fe20000000011 */
[-C--:B------:R-:W-:Y:S01]  /*08f0*/  FFMA R29, R29, R21.reuse, R28 ;  /* 0x000000151d1d7223 */ /* 0x080fe2000000001c */
[----:B---3--:R-:W-:Y:S01]  /*0900*/  FFMA R12, R12, R20, R37 ;  /* 0x000000140c0c7223 */ /* 0x008fe20000000025 */
[-C--:B------:R-:W-:Y:S02]  /*0910*/  FFMA R25, R25, R21.reuse, R24 ;  /* 0x0000001519197223 */ /* 0x080fe40000000018 */
[-C--:B------:R-:W-:Y:S01]  /*0920*/  FFMA R30, R30, R22.reuse, R29 ;  /* 0x000000161e1e7223 */ /* 0x080fe2000000001d */
[----:B------:R-:W-:Y:S01]  /*0930*/  FFMA R13, R13, R21, R12 ;  /* 0x000000150d0d7223 */ /* 0x000fe2000000000c */
[-C--:B------:R-:W-:Y:S01]  /*0940*/  FFMA R21, R19, R23.reuse, R18 ;  /* 0x0000001713157223 */ /* 0x080fe20000000012 */
[-C--:B------:R-:W-:Y:S01]  /*0950*/  FFMA R26, R26, R22.reuse, R25 ;  /* 0x000000161a1a7223 */ /* 0x080fe20000000019 */
[----:B------:R-:W0:Y:S01]  /*0960*/  LDS.128 R16, [R39+0x110] ;  /* 0x0001100027107984 */ /* 0x000e220000000c00 */
[----:B------:R-:W-:Y:S01]  /*0970*/  FFMA R14, R14, R22, R13 ;  /* 0x000000160e0e7223 */ /* 0x000fe2000000000d */
[-C--:B------:R-:W-:Y:S01]  /*0980*/  FFMA R31, R31, R23.reuse, R30 ;  /* 0x000000171f1f7223 */ /* 0x080fe2000000001e */
[----:B------:R-:W-:-:S02]  /*0990*/  FFMA R27, R27, R23, R26 ;  /* 0x000000171b1b7223 */ /* 0x000fc4000000001a */
[----:B------:R-:W-:Y:S01]  /*09a0*/  FFMA R25, R15, R23, R14 ;  /* 0x000000170f197223 */ /* 0x000fe2000000000e */
[----:B----4-:R-:W-:Y:S01]  /*09b0*/  FFMA R8, R8, R4, R31 ;  /* 0x0000000408087223 */ /* 0x010fe2000000001f */
[----:B------:R-:W1:Y:S03]  /*09c0*/  LDS.128 R12, [R39+0x90] ;  /* 0x00009000270c7984 */ /* 0x000e660000000c00 */
[----:B------:R-:W-:-:S04]  /*09d0*/  FFMA R9, R9, R5, R8 ;  /* 0x0000000509097223 */ /* 0x000fc80000000008 */
[----:B------:R-:W-:-:S04]  /*09e0*/  FFMA R10, R10, R6, R9 ;  /* 0x000000060a0a7223 */ /* 0x000fc80000000009 */
[----:B------:R-:W-:Y:S01]  /*09f0*/  FFMA R38, R11, R7, R10 ;  /* 0x000000070b267223 */ /* 0x000fe2000000000a */
[-C--:B0-----:R-:W-:Y:S02]  /*0a00*/  FFMA R16, R16, R4.reuse, R21 ;  /* 0x0000000410107223 */ /* 0x081fe40000000015 */
[----:B------:R-:W0:Y:S02]  /*0a10*/  LDS.128 R20, [R39+0x190] ;  /* 0x0001900027147984 */ /* 0x000e240000000c00 */
[----:B------:R-:W-:Y:S01]  /*0a20*/  FFMA R17, R17, R5, R16 ;  /* 0x0000000511117223 */ /* 0x000fe20000000010 */
[----:B-1----:R-:W-:-:S03]  /*0a30*/  FFMA R12, R12, R4, R27 ;  /* 0x000000040c0c7223 */ /* 0x002fc6000000001b */
[----:B------:R-:W-:Y:S01]  /*0a40*/  FFMA R18, R18, R6, R17 ;  /* 0x0000000612127223 */ /* 0x000fe20000000011 */
[----:B------:R-:W-:-:S03]  /*0a50*/  FFMA R13, R13, R5, R12 ;  /* 0x000000050d0d7223 */ /* 0x000fc6000000000c */
[----:B------:R-:W-:Y:S01]  /*0a60*/  FFMA R36, R19, R7, R18 ;  /* 0x0000000713247223 */ /* 0x000fe20000000012 */
[----:B------:R-:W-:-:S04]  /*0a70*/  FFMA R14, R14, R6, R13 ;  /* 0x000000060e0e7223 */ /* 0x000fc8000000000d */
[----:B------:R-:W-:Y:S01]  /*0a80*/  FFMA R34, R15, R7, R14 ;  /* 0x000000070f227223 */ /* 0x000fe2000000000e */
[----:B0-----:R-:W-:-:S04]  /*0a90*/  FFMA R20, R20, R4, R25 ;  /* 0x0000000414147223 */ /* 0x001fc80000000019 */
[----:B------:R-:W-:-:S04]  /*0aa0*/  FFMA R21, R21, R5, R20 ;  /* 0x0000000515157223 */ /* 0x000fc80000000014 */
[----:B------:R-:W-:-:S04]  /*0ab0*/  FFMA R22, R22, R6, R21 ;  /* 0x0000000616167223 */ /* 0x000fc80000000015 */
[----:B------:R-:W-:Y:S01]  /*0ac0*/  FFMA R37, R23, R7, R22 ;  /* 0x0000000717257223 */ /* 0x000fe20000000016 */
[----:B------:R-:W-:Y:S06]  /*0ad0*/  BRA.U UP0, `(.L_x_3) ;  /* 0xfffffffd00407547 */ /* 0x000fec000b83ffff */
[----:B------:R-:W-:Y:S05]  /*0ae0*/  @P1 BRA `(.L_x_4) ;  /* 0xfffffff400881947 */ /* 0x000fea000383ffff */
[----:B------:R-:W0:Y:S01]  /*0af0*/  LDC.64 R4, c[0x0][0x390] ;  /* 0x0000e400ff047b82 */ /* 0x000e220000000a00 */
[----:B------:R-:W-:-:S04]  /*0b00*/  LEA R3, R3, R2, 0x1 ;  /* 0x0000000203037211 */ /* 0x000fc800078e08ff */
[----:B------:R-:W-:-:S05]  /*0b10*/  SHF.L.U32 R3, R3, 0x2, RZ ;  /* 0x0000000203037819 */ /* 0x000fca00000006ff */
[----:B0-----:R-:W-:-:S05]  /*0b20*/  IMAD.WIDE.U32 R2, R3, 0x4, R4 ;  /* 0x0000000403027825 */ /* 0x001fca00078e0004 */
[----:B------:R-:W-:Y:S04]  /*0b30*/  STG.E desc[UR10][R2.64], R38 ;  /* 0x0000002602007986 */ /* 0x000fe8000c10190a */
[----:B------:R-:W-:Y:S04]  /*0b40*/  STG.E desc[UR10][R2.64+0x4], R34 ;  /* 0x0000042202007986 */ /* 0x000fe8000c10190a */
[----:B------:R-:W-:Y:S04]  /*0b50*/  STG.E desc[UR10][R2.64+0x8], R36 ;  /* 0x0000082402007986 */ /* 0x000fe8000c10190a */
[----:B------:R-:W-:Y:S01]  /*0b60*/  STG.E desc[UR10][R2.64+0xc], R37 ;  /* 0x00000c2502007986 */ /* 0x000fe2000c10190a */
[----:B------:R-:W-:Y:S05]  /*0b70*/  EXIT ;  /* 0x000000000000794d */ /* 0x000fea0003800000 */
.L_x_5:
[----:B------:R-:W-:-:S00]  /*0b80*/  BRA `(.L_x_5) ;  /* 0xfffffffc00fc7947 */ /* 0x000fc0000383ffff */
[----:B------:R-:W-:-:S00]  /*0b90*/  NOP ;  /* 0x0000000000007918 */ /* 0x000fc00000000000 */
        /* <DEDUP_REMOVED lines=14> */
.L_x_6:


//--------------------- .nv.shared.default_function_kernel0 --------------------------
	.section	.nv.shared.default_function_kernel0,"aw",@nobits
	.sectionflags	@""
	.align	4
.nv.shared.default_function_kernel0:
	.zero		2176


//--------------------- .nv.shared.reserved.0     --------------------------
	.section	.nv.shared.reserved.0,"aw",@nobits
	.weak		__nv_reservedSMEM_offset_0_alias
	.size		__nv_reservedSMEM_offset_0_alias, 0, 64
	.other		__nv_reservedSMEM_offset_0_alias,@"STO_CUDA_RESERVED_SHARED STV_DEFAULT"
__nv_reservedSMEM_offset_0_alias:
	.zero		0
	.zero		64


//--------------------- .nv.constant0.default_function_kernel0 --------------------------
	.section	.nv.constant0.default_function_kernel0,"a",@progbits
	.sectionflags	@""
	.align	4
.nv.constant0.default_function_kernel0:
	.zero		920


//--------------------- SYMBOLS --------------------------

	.type		.nv.reservedSmem.offset0,@object
	.size		.nv.reservedSmem.offset0,0x4
	.type		.nv.reservedSmem.cap,@object
	.size		.nv.reservedSmem.cap,0x4
